//
// Generated by NVIDIA NVVM Compiler
//
// Compiler Build ID: CL-36424714
// Cuda compilation tools, release 13.0, V13.0.88
// Based on NVVM 20.0.0
//

.version 9.0
.target sm_100
.address_size 64

	// .globl	_Z10distKernelPfP7Point3DS1_

.visible .entry _Z10distKernelPfP7Point3DS1_(
	.param .u64 .ptr .align 1 _Z10distKernelPfP7Point3DS1__param_0,
	.param .u64 .ptr .align 1 _Z10distKernelPfP7Point3DS1__param_1,
	.param .u64 .ptr .align 1 _Z10distKernelPfP7Point3DS1__param_2
)
{
	.reg .b32 	%r<17>;
	.reg .b32 	%f<14>;
	.reg .b64 	%rd<11>;

	ld.param.u64 	%rd1, [_Z10distKernelPfP7Point3DS1__param_0];
	ld.param.u64 	%rd2, [_Z10distKernelPfP7Point3DS1__param_1];
	ld.param.u64 	%rd3, [_Z10distKernelPfP7Point3DS1__param_2];
	cvta.to.global.u64 	%rd4, %rd1;
	cvta.to.global.u64 	%rd5, %rd3;
	cvta.to.global.u64 	%rd6, %rd2;
	mov.u32 	%r1, %ntid.x;
	mov.u32 	%r2, %ntid.y;
	mov.u32 	%r3, %ntid.z;
	mov.u32 	%r4, %nctaid.x;
	mov.u32 	%r5, %nctaid.y;
	mov.u32 	%r6, %ctaid.z;
	mov.u32 	%r7, %ctaid.y;
	mov.u32 	%r8, %ctaid.x;
	mad.lo.s32 	%r9, %r6, %r5, %r7;
	mad.lo.s32 	%r10, %r9, %r4, %r8;
	mov.u32 	%r11, %tid.z;
	mov.u32 	%r12, %tid.y;
	mov.u32 	%r13, %tid.x;
	mad.lo.s32 	%r14, %r10, %r3, %r11;
	mad.lo.s32 	%r15, %r14, %r2, %r12;
	mad.lo.s32 	%r16, %r15, %r1, %r13;
	ld.global.f32 	%f1, [%rd6];
	ld.global.f32 	%f2, [%rd6+4];
	ld.global.f32 	%f3, [%rd6+8];
	mul.wide.s32 	%rd7, %r16, 12;
	add.s64 	%rd8, %rd5, %rd7;
	ld.global.f32 	%f4, [%rd8];
	ld.global.f32 	%f5, [%rd8+4];
	ld.global.f32 	%f6, [%rd8+8];
	sub.f32 	%f7, %f1, %f4;
	sub.f32 	%f8, %f2, %f5;
	mul.f32 	%f9, %f8, %f8;
	fma.rn.f32 	%f10, %f7, %f7, %f9;
	sub.f32 	%f11, %f3, %f6;
	fma.rn.f32 	%f12, %f11, %f11, %f10;
	sqrt.rn.f32 	%f13, %f12;
	mul.wide.s32 	%rd9, %r16, 4;
	add.s64 	%rd10, %rd4, %rd9;
	st.global.f32 	[%rd10], %f13;
	ret;

}


// ===== COMPILED SASS (sm_100) =====

	.target	sm_100

	.elftype	@"ET_EXEC"


//--------------------- .note.nv.tkinfo           --------------------------
	.section	.note.nv.tkinfo,"",@"SHT_NOTE"
	.sectionflags	@"SHF_NOTE_NV_TKINFO"
	.tkinfo
        /*0018*/ 	.word	0x00000002
        /*0030*/ 	.string	""
        /*0030*/ 	.string	"ptxas"
        /*0030*/ 	.string	"Cuda compilation tools, release 13.0, V13.0.88"
        /*0030*/ 	.string	"Build cuda_13.0.r13.0/compiler.36424714_0"
        /*0030*/ 	.string	"-arch sm_100 -m 64 "



//--------------------- .note.nv.cuinfo           --------------------------
	.section	.note.nv.cuinfo,"",@"SHT_NOTE"
	.sectionflags	@"SHF_NOTE_NV_CUINFO"
        /*0018*/ 	.short	0x0002
        /*001a*/ 	.short	0x0064
        /*001c*/ 	.short	0x0082
	.zero		2


//--------------------- .nv.info                  --------------------------
	.section	.nv.info,"",@"SHT_CUDA_INFO"
	.align	4


	//----- nvinfo : EIATTR_REGCOUNT
	.align		4
        /*0000*/ 	.byte	0x04, 0x2f
        /*0002*/ 	.short	(.L_1 - .L_0)
	.align		4
.L_0:
        /*0004*/ 	.word	index@(_Z10distKernelPfP7Point3DS1_)
        /*0008*/ 	.word	0x00000012


	//----- nvinfo : EIATTR_FRAME_SIZE
	.align		4
.L_1:
        /*000c*/ 	.byte	0x04, 0x11
        /*000e*/ 	.short	(.L_3 - .L_2)
	.align		4
.L_2:
        /*0010*/ 	.word	index@($__internal_0_$__cuda_sm20_sqrt_rn_f32_slowpath)
        /*0014*/ 	.word	0x00000000


	//----- nvinfo : EIATTR_FRAME_SIZE
	.align		4
.L_3:
        /*0018*/ 	.byte	0x04, 0x11
        /*001a*/ 	.short	(.L_5 - .L_4)
	.align		4
.L_4:
        /*001c*/ 	.word	index@(_Z10distKernelPfP7Point3DS1_)
        /*0020*/ 	.word	0x00000000


	//----- nvinfo : EIATTR_MIN_STACK_SIZE
	.align		4
.L_5:
        /*0024*/ 	.byte	0x04, 0x12
        /*0026*/ 	.short	(.L_7 - .L_6)
	.align		4
.L_6:
        /*0028*/ 	.word	index@(_Z10distKernelPfP7Point3DS1_)
        /*002c*/ 	.word	0x00000000
.L_7:


//--------------------- .nv.compat                --------------------------
	.section	.nv.compat,"",@"SHT_CUDA_COMPAT_INFO"
	.align	4
        /*0000*/ 	.byte	0x02, 0x09, 0x00, 0x00, 0x02, 0x02, 0x01, 0x00, 0x02, 0x05, 0x05, 0x00, 0x03, 0x07, 0x01, 0x01
        /*0010*/ 	.byte	0x02, 0x03, 0x00, 0x00, 0x02, 0x06, 0x01, 0x00, 0x04, 0x0b, 0x08, 0x00, 0x01, 0x00, 0x00, 0x00
        /*0020*/ 	.byte	0x00, 0x00, 0x00, 0x00


//--------------------- .nv.info._Z10distKernelPfP7Point3DS1_ --------------------------
	.section	.nv.info._Z10distKernelPfP7Point3DS1_,"",@"SHT_CUDA_INFO"
	.sectionflags	@""
	.align	4


	//----- nvinfo : EIATTR_CUDA_API_VERSION
	.align		4
        /*0000*/ 	.byte	0x04, 0x37
        /*0002*/ 	.short	(.L_9 - .L_8)
.L_8:
        /*0004*/ 	.word	0x00000082


	//----- nvinfo : EIATTR_KPARAM_INFO
	.align		4
.L_9:
        /*0008*/ 	.byte	0x04, 0x17
        /*000a*/ 	.short	(.L_11 - .L_10)
.L_10:
        /*000c*/ 	.word	0x00000000
        /*0010*/ 	.short	0x0002
        /*0012*/ 	.short	0x0010
        /*0014*/ 	.byte	0x00, 0xf5, 0x21, 0x00


	//----- nvinfo : EIATTR_KPARAM_INFO
	.align		4
.L_11:
        /*0018*/ 	.byte	0x04, 0x17
        /*001a*/ 	.short	(.L_13 - .L_12)
.L_12:
        /*001c*/ 	.word	0x00000000
        /*0020*/ 	.short	0x0001
        /*0022*/ 	.short	0x0008
        /*0024*/ 	.byte	0x00, 0xf5, 0x21, 0x00


	//----- nvinfo : EIATTR_KPARAM_INFO
	.align		4
.L_13:
        /*0028*/ 	.byte	0x04, 0x17
        /*002a*/ 	.short	(.L_15 - .L_14)
.L_14:
        /*002c*/ 	.word	0x00000000
        /*0030*/ 	.short	0x0000
        /*0032*/ 	.short	0x0000
        /*0034*/ 	.byte	0x00, 0xf5, 0x21, 0x00


	//----- nvinfo : EIATTR_SPARSE_MMA_MASK
	.align		4
.L_15:
        /*0038*/ 	.byte	0x03, 0x50
        /*003a*/ 	.short	0x0000


	//----- nvinfo : EIATTR_MAXREG_COUNT
	.align		4
        /*003c*/ 	.byte	0x03, 0x1b
        /*003e*/ 	.short	0x00ff


	//----- nvinfo : EIATTR_MERCURY_ISA_VERSION
	.align		4
        /*0040*/ 	.byte	0x03, 0x5f
        /*0042*/ 	.short	0x0101


	//----- nvinfo : EIATTR_VRC_CTA_INIT_COUNT
	.align		4
        /*0044*/ 	.byte	0x02, 0x4a
	.zero		1
	.zero		1


	//----- nvinfo : EIATTR_EXIT_INSTR_OFFSETS
	.align		4
        /*0048*/ 	.byte	0x04, 0x1c
        /*004a*/ 	.short	(.L_17 - .L_16)


	//   ....[0]....
.L_16:
        /*004c*/ 	.word	0x00000320


	//----- nvinfo : EIATTR_CRS_STACK_SIZE
	.align		4
.L_17:
        /*0050*/ 	.byte	0x04, 0x1e
        /*0052*/ 	.short	(.L_19 - .L_18)
.L_18:
        /*0054*/ 	.word	0x00000000


	//----- nvinfo : EIATTR_CBANK_PARAM_SIZE
	.align		4
.L_19:
        /*0058*/ 	.byte	0x03, 0x19
        /*005a*/ 	.short	0x0018


	//----- nvinfo : EIATTR_PARAM_CBANK
	.align		4
        /*005c*/ 	.byte	0x04, 0x0a
        /*005e*/ 	.short	(.L_21 - .L_20)
	.align		4
.L_20:
        /*0060*/ 	.word	index@(.nv.constant0._Z10distKernelPfP7Point3DS1_)
        /*0064*/ 	.short	0x0380
        /*0066*/ 	.short	0x0018


	//----- nvinfo : EIATTR_SW_WAR
	.align		4
.L_21:
        /*0068*/ 	.byte	0x04, 0x36
        /*006a*/ 	.short	(.L_23 - .L_22)
.L_22:
        /*006c*/ 	.word	0x00000008
.L_23:


//--------------------- .nv.callgraph             --------------------------
	.section	.nv.callgraph,"",@"SHT_CUDA_CALLGRAPH"
	.align	4
	.sectionentsize	8
	.align		4
        /*0000*/ 	.word	0x00000000
	.align		4
        /*0004*/ 	.word	0xffffffff
	.align		4
        /*0008*/ 	.word	0x00000000
	.align		4
        /*000c*/ 	.word	0xfffffffe
	.align		4
        /*0010*/ 	.word	0x00000000
	.align		4
        /*0014*/ 	.word	0xfffffffd
	.align		4
        /*0018*/ 	.word	0x00000000
	.align		4
        /*001c*/ 	.word	0xfffffffc


//--------------------- .text._Z10distKernelPfP7Point3DS1_ --------------------------
	.section	.text._Z10distKernelPfP7Point3DS1_,"ax",@progbits
	.align	128
        .global         _Z10distKernelPfP7Point3DS1_
        .type           _Z10distKernelPfP7Point3DS1_,@function
        .size           _Z10distKernelPfP7Point3DS1_,(.L_x_5 - _Z10distKernelPfP7Point3DS1_)
        .other          _Z10distKernelPfP7Point3DS1_,@"STO_CUDA_ENTRY STV_DEFAULT"
_Z10distKernelPfP7Point3DS1_:
.text._Z10distKernelPfP7Point3DS1_:
[----:B------:R-:W-:Y:S01]  /*0000*/  LDC R1, c[0x0][0x37c] ;  /* 0x0000df00ff017b82 */ /* 0x000fe20000000800 */
[----:B------:R-:W0:Y:S01]  /*0010*/  S2R R0, SR_CTAID.Z ;  /* 0x0000000000007919 */ /* 0x000e220000002700 */
[----:B------:R-:W1:Y:S06]  /*0020*/  LDCU UR6, c[0x0][0x360] ;  /* 0x00006c00ff0677ac */ /* 0x000e6c0008000800 */
[----:B------:R-:W2:Y:S01]  /*0030*/  LDC.64 R6, c[0x0][0x390] ;  /* 0x0000e400ff067b82 */ /* 0x000ea20000000a00 */
[----:B------:R-:W0:Y:S01]  /*0040*/  S2R R3, SR_CTAID.Y ;  /* 0x0000000000037919 */ /* 0x000e220000002600 */
[----:B------:R-:W3:Y:S01]  /*0050*/  LDCU UR7, c[0x0][0x364] ;  /* 0x00006c80ff0777ac */ /* 0x000ee20008000800 */
[----:B------:R-:W4:Y:S01]  /*0060*/  S2R R9, SR_CTAID.X ;  /* 0x0000000000097919 */ /* 0x000f220000002500 */
[----:B------:R-:W5:Y:S04]  /*0070*/  LDCU UR8, c[0x0][0x368] ;  /* 0x00006d00ff0877ac */ /* 0x000f680008000800 */
[----:B------:R-:W2:Y:S01]  /*0080*/  LDC.64 R4, c[0x0][0x388] ;  /* 0x0000e200ff047b82 */ /* 0x000ea20000000a00 */
[----:B------:R-:W5:Y:S01]  /*0090*/  S2R R11, SR_TID.Z ;  /* 0x00000000000b7919 */ /* 0x000f620000002300 */
[----:B------:R-:W4:Y:S01]  /*00a0*/  LDCU UR4, c[0x0][0x370] ;  /* 0x00006e00ff0477ac */ /* 0x000f220008000800 */
[----:B------:R-:W3:Y:S01]  /*00b0*/  S2R R13, SR_TID.Y ;  /* 0x00000000000d7919 */ /* 0x000ee20000002200 */
[----:B------:R-:W0:Y:S01]  /*00c0*/  LDCU UR5, c[0x0][0x374] ;  /* 0x00006e80ff0577ac */ /* 0x000e220008000800 */
[----:B------:R-:W1:Y:S01]  /*00d0*/  S2R R15, SR_TID.X ;  /* 0x00000000000f7919 */ /* 0x000e620000002100 */
[----:B0-----:R-:W-:-:S04]  /*00e0*/  IMAD R0, R0, UR5, R3 ;  /* 0x0000000500007c24 */ /* 0x001fc8000f8e0203 */
[----:B----4-:R-:W-:Y:S01]  /*00f0*/  IMAD R0, R0, UR4, R9 ;  /* 0x0000000400007c24 */ /* 0x010fe2000f8e0209 */
[----:B------:R-:W0:Y:S03]  /*0100*/  LDCU.64 UR4, c[0x0][0x358] ;  /* 0x00006b00ff0477ac */ /* 0x000e260008000a00 */
[----:B-----5:R-:W-:-:S04]  /*0110*/  IMAD R0, R0, UR8, R11 ;  /* 0x0000000800007c24 */ /* 0x020fc8000f8e020b */
[----:B---3--:R-:W-:-:S04]  /*0120*/  IMAD R0, R0, UR7, R13 ;  /* 0x0000000700007c24 */ /* 0x008fc8000f8e020d */
[----:B-1----:R-:W-:-:S04]  /*0130*/  IMAD R2, R0, UR6, R15 ;  /* 0x0000000600027c24 */ /* 0x002fc8000f8e020f */
[----:B--2---:R-:W-:Y:S01]  /*0140*/  IMAD.WIDE R6, R2, 0xc, R6 ;  /* 0x0000000c02067825 */ /* 0x004fe200078e0206 */
[----:B0-----:R-:W2:Y:S04]  /*0150*/  LDG.E R3, desc[UR4][R4.64+0x4] ;  /* 0x0000040404037981 */ /* 0x001ea8000c1e1900 */
[----:B------:R-:W2:Y:S04]  /*0160*/  LDG.E R10, desc[UR4][R6.64+0x4] ;  /* 0x00000404060a7981 */ /* 0x000ea8000c1e1900 */
[----:B------:R-:W3:Y:S04]  /*0170*/  LDG.E R0, desc[UR4][R4.64] ;  /* 0x0000000404007981 */ /* 0x000ee8000c1e1900 */
[----:B------:R-:W3:Y:S04]  /*0180*/  LDG.E R9, desc[UR4][R6.64] ;  /* 0x0000000406097981 */ /* 0x000ee8000c1e1900 */
[----:B------:R-:W4:Y:S04]  /*0190*/  LDG.E R8, desc[UR4][R4.64+0x8] ;  /* 0x0000080404087981 */ /* 0x000f28000c1e1900 */
[----:B------:R-:W4:Y:S01]  /*01a0*/  LDG.E R11, desc[UR4][R6.64+0x8] ;  /* 0x00000804060b7981 */ /* 0x000f22000c1e1900 */
[----:B------:R-:W-:Y:S01]  /*01b0*/  BSSY.RECONVERGENT B0, `(.L_x_0) ;  /* 0x0000013000007945 */ /* 0x000fe20003800200 */
[----:B--2---:R-:W-:-:S04]  /*01c0*/  FADD R3, R3, -R10 ;  /* 0x8000000a03037221 */ /* 0x004fc80000000000 */
[----:B------:R-:W-:Y:S01]  /*01d0*/  FMUL R3, R3, R3 ;  /* 0x0000000303037220 */ /* 0x000fe20000400000 */
[----:B---3--:R-:W-:-:S04]  /*01e0*/  FADD R0, R0, -R9 ;  /* 0x8000000900007221 */ /* 0x008fc80000000000 */
[----:B------:R-:W-:Y:S01]  /*01f0*/  FFMA R3, R0, R0, R3 ;  /* 0x0000000000037223 */ /* 0x000fe20000000003 */
[----:B----4-:R-:W-:-:S04]  /*0200*/  FADD R8, R8, -R11 ;  /* 0x8000000b08087221 */ /* 0x010fc80000000000 */
[----:B------:R-:W-:-:S04]  /*0210*/  FFMA R0, R8, R8, R3 ;  /* 0x0000000808007223 */ /* 0x000fc80000000003 */
[----:B------:R0:W1:Y:S01]  /*0220*/  MUFU.RSQ R3, R0 ;  /* 0x0000000000037308 */ /* 0x0000620000001400 */
[----:B------:R-:W-:-:S04]  /*0230*/  IADD3 R8, PT, PT, R0, -0xd000000, RZ ;  /* 0xf300000000087810 */ /* 0x000fc80007ffe0ff */
[----:B------:R-:W-:-:S13]  /*0240*/  ISETP.GT.U32.AND P0, PT, R8, 0x727fffff, PT ;  /* 0x727fffff0800780c */ /* 0x000fda0003f04070 */
[----:B01----:R-:W-:Y:S05]  /*0250*/  @!P0 BRA `(.L_x_1) ;  /* 0x0000000000108947 */ /* 0x003fea0003800000 */
[----:B------:R-:W-:-:S07]  /*0260*/  MOV R8, 0x280 ;  /* 0x0000028000087802 */ /* 0x000fce0000000f00 */
[----:B------:R-:W-:Y:S05]  /*0270*/  CALL.REL.NOINC `($__internal_0_$__cuda_sm20_sqrt_rn_f32_slowpath) ;  /* 0x00000000002c7944 */ /* 0x000fea0003c00000 */
[----:B------:R-:W-:Y:S01]  /*0280*/  MOV R7, R3 ;  /* 0x0000000300077202 */ /* 0x000fe20000000f00 */
[----:B------:R-:W-:Y:S06]  /*0290*/  BRA `(.L_x_2) ;  /* 0x0000000000107947 */ /* 0x000fec0003800000 */
.L_x_1:
[----:B------:R-:W-:Y:S01]  /*02a0*/  FMUL.FTZ R7, R0, R3 ;  /* 0x0000000300077220 */ /* 0x000fe20000410000 */
[----:B------:R-:W-:-:S03]  /*02b0*/  FMUL.FTZ R3, R3, 0.5 ;  /* 0x3f00000003037820 */ /* 0x000fc60000410000 */
[----:B------:R-:W-:-:S04]  /*02c0*/  FFMA R0, -R7, R7, R0 ;  /* 0x0000000707007223 */ /* 0x000fc80000000100 */
[----:B------:R-:W-:-:S07]  /*02d0*/  FFMA R7, R0, R3, R7 ;  /* 0x0000000300077223 */ /* 0x000fce0000000007 */
.L_x_2:
[----:B------:R-:W-:Y:S05]  /*02e0*/  BSYNC.RECONVERGENT B0 ;  /* 0x0000000000007941 */ /* 0x000fea0003800200 */
.L_x_0:
[----:B------:R-:W0:Y:S02]  /*02f0*/  LDC.64 R4, c[0x0][0x380] ;  /* 0x0000e000ff047b82 */ /* 0x000e240000000a00 */
[----:B0-----:R-:W-:-:S05]  /*0300*/  IMAD.WIDE R2, R2, 0x4, R4 ;  /* 0x0000000402027825 */ /* 0x001fca00078e0204 */
[----:B------:R-:W-:Y:S01]  /*0310*/  STG.E desc[UR4][R2.64], R7 ;  /* 0x0000000702007986 */ /* 0x000fe2000c101904 */
[----:B------:R-:W-:Y:S05]  /*0320*/  EXIT ;  /* 0x000000000000794d */ /* 0x000fea0003800000 */
        .weak           $__internal_0_$__cuda_sm20_sqrt_rn_f32_slowpath
        .type           $__internal_0_$__cuda_sm20_sqrt_rn_f32_slowpath,@function
        .size           $__internal_0_$__cuda_sm20_sqrt_rn_f32_slowpath,(.L_x_5 - $__internal_0_$__cuda_sm20_sqrt_rn_f32_slowpath)
$__internal_0_$__cuda_sm20_sqrt_rn_f32_slowpath:
[----:B------:R-:W-:-:S13]  /*0330*/  LOP3.LUT P0, RZ, R0, 0x7fffffff, RZ, 0xc0, !PT ;  /* 0x7fffffff00ff7812 */ /* 0x000fda000780c0ff */
[----:B------:R-:W-:Y:S01]  /*0340*/  @!P0 MOV R3, R0 ;  /* 0x0000000000038202 */ /* 0x000fe20000000f00 */
[----:B------:R-:W-:Y:S06]  /*0350*/  @!P0 BRA `(.L_x_3) ;  /* 0x0000000000408947 */ /* 0x000fec0003800000 */
[----:B------:R-:W-:-:S13]  /*0360*/  FSETP.GEU.FTZ.AND P0, PT, R0, RZ, PT ;  /* 0x000000ff0000720b */ /* 0x000fda0003f1e000 */
[----:B------:R-:W-:Y:S01]  /*0370*/  @!P0 MOV R3, 0x7fffffff ;  /* 0x7fffffff00038802 */ /* 0x000fe20000000f00 */
[----:B------:R-:W-:Y:S06]  /*0380*/  @!P0 BRA `(.L_x_3) ;  /* 0x0000000000348947 */ /* 0x000fec0003800000 */
[----:B------:R-:W-:-:S13]  /*0390*/  FSETP.GTU.FTZ.AND P0, PT, |R0|, +INF , PT ;  /* 0x7f8000000000780b */ /* 0x000fda0003f1c200 */
[----:B------:R-:W-:Y:S01]  /*03a0*/  @P0 FADD.FTZ R3, R0, 1 ;  /* 0x3f80000000030421 */ /* 0x000fe20000010000 */
[----:B------:R-:W-:Y:S06]  /*03b0*/  @P0 BRA `(.L_x_3) ;  /* 0x0000000000280947 */ /* 0x000fec0003800000 */
[----:B------:R-:W-:-:S13]  /*03c0*/  FSETP.NEU.FTZ.AND P0, PT, |R0|, +INF , PT ;  /* 0x7f8000000000780b */ /* 0x000fda0003f1d200 */
[----:B------:R-:W-:-:S04]  /*03d0*/  @P0 FFMA R4, R0, 1.84467440737095516160e+19, RZ ;  /* 0x5f80000000040823 */ /* 0x000fc800000000ff */
[----:B------:R-:W0:Y:S02]  /*03e0*/  @P0 MUFU.RSQ R3, R4 ;  /* 0x0000000400030308 */ /* 0x000e240000001400 */
[----:B0-----:R-:W-:Y:S01]  /*03f0*/  @P0 FMUL.FTZ R5, R4, R3 ;  /* 0x0000000304050220 */ /* 0x001fe20000410000 */
[----:B------:R-:W-:Y:S01]  /*0400*/  @P0 FMUL.FTZ R7, R3, 0.5 ;  /* 0x3f00000003070820 */ /* 0x000fe20000410000 */
[----:B------:R-:W-:Y:S02]  /*0410*/  @!P0 MOV R3, R0 ;  /* 0x0000000000038202 */ /* 0x000fe40000000f00 */
[----:B------:R-:W-:-:S04]  /*0420*/  @P0 FADD.FTZ R6, -R5, -RZ ;  /* 0x800000ff05060221 */ /* 0x000fc80000010100 */
[----:B------:R-:W-:-:S04]  /*0430*/  @P0 FFMA R6, R5, R6, R4 ;  /* 0x0000000605060223 */ /* 0x000fc80000000004 */
[----:B------:R-:W-:-:S04]  /*0440*/  @P0 FFMA R6, R6, R7, R5 ;  /* 0x0000000706060223 */ /* 0x000fc80000000005 */
[----:B------:R-:W-:-:S07]  /*0450*/  @P0 FMUL.FTZ R3, R6, 2.3283064365386962891e-10 ;  /* 0x2f80000006030820 */ /* 0x000fce0000410000 */
.L_x_3:
[----:B------:R-:W-:Y:S01]  /*0460*/  HFMA2 R5, -RZ, RZ, 0, 0 ;  /* 0x00000000ff057431 */ /* 0x000fe200000001ff */
[----:B------:R-:W-:-:S04]  /*0470*/  MOV R4, R8 ;  /* 0x0000000800047202 */ /* 0x000fc80000000f00 */
[----:B------:R-:W-:Y:S05]  /*0480*/  RET.REL.NODEC R4 `(_Z10distKernelPfP7Point3DS1_) ;  /* 0xfffffff804dc7950 */ /* 0x000fea0003c3ffff */
.L_x_4:
[----:B------:R-:W-:-:S00]  /*0490*/  BRA `(.L_x_4) ;  /* 0xfffffffc00fc7947 */ /* 0x000fc0000383ffff */
[----:B------:R-:W-:-:S00]  /*04a0*/  NOP ;  /* 0x0000000000007918 */ /* 0x000fc00000000000 */
        /* <DEDUP_REMOVED lines=13> */
.L_x_5:


//--------------------- .nv.shared.reserved.0     --------------------------
	.section	.nv.shared.reserved.0,"aw",@nobits
	.weak		__nv_reservedSMEM_offset_0_alias
	.size		__nv_reservedSMEM_offset_0_alias, 0, 64
	.other		__nv_reservedSMEM_offset_0_alias,@"STO_CUDA_RESERVED_SHARED STV_DEFAULT"
__nv_reservedSMEM_offset_0_alias:
	.zero		0
	.zero		64


//--------------------- .nv.constant0._Z10distKernelPfP7Point3DS1_ --------------------------
	.section	.nv.constant0._Z10distKernelPfP7Point3DS1_,"a",@progbits
	.sectionflags	@""
	.align	4
.nv.constant0._Z10distKernelPfP7Point3DS1_:
	.zero		920


//--------------------- SYMBOLS --------------------------

	.type		.nv.reservedSmem.offset0,@object
	.size		.nv.reservedSmem.offset0,0x4
